//
// Generated by NVIDIA NVVM Compiler
//
// Compiler Build ID: CL-36424714
// Cuda compilation tools, release 13.0, V13.0.88
// Based on NVVM 20.0.0
//

.version 9.0
.target sm_100
.address_size 64

	// .globl	_Z28symmetry_apply_vector_kernelPKiS0_S0_PdS1_S1_iii

.visible .entry _Z28symmetry_apply_vector_kernelPKiS0_S0_PdS1_S1_iii(
	.param .u64 .ptr .align 1 _Z28symmetry_apply_vector_kernelPKiS0_S0_PdS1_S1_iii_param_0,
	.param .u64 .ptr .align 1 _Z28symmetry_apply_vector_kernelPKiS0_S0_PdS1_S1_iii_param_1,
	.param .u64 .ptr .align 1 _Z28symmetry_apply_vector_kernelPKiS0_S0_PdS1_S1_iii_param_2,
	.param .u64 .ptr .align 1 _Z28symmetry_apply_vector_kernelPKiS0_S0_PdS1_S1_iii_param_3,
	.param .u64 .ptr .align 1 _Z28symmetry_apply_vector_kernelPKiS0_S0_PdS1_S1_iii_param_4,
	.param .u64 .ptr .align 1 _Z28symmetry_apply_vector_kernelPKiS0_S0_PdS1_S1_iii_param_5,
	.param .u32 _Z28symmetry_apply_vector_kernelPKiS0_S0_PdS1_S1_iii_param_6,
	.param .u32 _Z28symmetry_apply_vector_kernelPKiS0_S0_PdS1_S1_iii_param_7,
	.param .u32 _Z28symmetry_apply_vector_kernelPKiS0_S0_PdS1_S1_iii_param_8
)
{
	.reg .pred 	%p<19>;
	.reg .b32 	%r<123>;
	.reg .b64 	%rd<73>;

	ld.param.u64 	%rd7, [_Z28symmetry_apply_vector_kernelPKiS0_S0_PdS1_S1_iii_param_0];
	ld.param.u64 	%rd8, [_Z28symmetry_apply_vector_kernelPKiS0_S0_PdS1_S1_iii_param_1];
	ld.param.u64 	%rd9, [_Z28symmetry_apply_vector_kernelPKiS0_S0_PdS1_S1_iii_param_2];
	ld.param.u64 	%rd10, [_Z28symmetry_apply_vector_kernelPKiS0_S0_PdS1_S1_iii_param_3];
	ld.param.u64 	%rd11, [_Z28symmetry_apply_vector_kernelPKiS0_S0_PdS1_S1_iii_param_4];
	ld.param.u64 	%rd12, [_Z28symmetry_apply_vector_kernelPKiS0_S0_PdS1_S1_iii_param_5];
	ld.param.u32 	%r45, [_Z28symmetry_apply_vector_kernelPKiS0_S0_PdS1_S1_iii_param_6];
	ld.param.u32 	%r46, [_Z28symmetry_apply_vector_kernelPKiS0_S0_PdS1_S1_iii_param_7];
	ld.param.u32 	%r47, [_Z28symmetry_apply_vector_kernelPKiS0_S0_PdS1_S1_iii_param_8];
	cvta.to.global.u64 	%rd1, %rd10;
	cvta.to.global.u64 	%rd2, %rd7;
	cvta.to.global.u64 	%rd3, %rd11;
	cvta.to.global.u64 	%rd4, %rd8;
	cvta.to.global.u64 	%rd5, %rd12;
	cvta.to.global.u64 	%rd6, %rd9;
	mov.u32 	%r48, %ctaid.x;
	mov.u32 	%r49, %ntid.x;
	mul.lo.s32 	%r1, %r48, %r49;
	mov.u32 	%r2, %tid.x;
	mov.u32 	%r50, %nctaid.x;
	mul.lo.s32 	%r3, %r49, %r50;
	add.s32 	%r4, %r2, 1;
	add.s32 	%r122, %r4, %r1;
	setp.ge.s32 	%p1, %r122, %r45;
	@%p1 bra 	$L__BB0_6;
	add.s32 	%r51, %r3, %r1;
	add.s32 	%r52, %r4, %r51;
	max.s32 	%r53, %r45, %r52;
	not.b32 	%r54, %r51;
	add.s32 	%r55, %r53, %r54;
	sub.s32 	%r56, %r55, %r2;
	setp.ne.s32 	%p2, %r56, 0;
	selp.u32 	%r57, 1, 0, %p2;
	selp.s32 	%r58, -1, 0, %p2;
	add.s32 	%r59, %r56, %r58;
	div.u32 	%r60, %r59, %r3;
	add.s32 	%r6, %r60, %r57;
	and.b32  	%r61, %r6, 3;
	setp.eq.s32 	%p3, %r61, 3;
	mov.u32 	%r116, %r122;
	@%p3 bra 	$L__BB0_5;
	add.s32 	%r109, %r2, %r1;
	add.s32 	%r62, %r6, 1;
	and.b32  	%r63, %r62, 3;
	neg.s32 	%r108, %r63;
	mov.u32 	%r110, %r122;
$L__BB0_3:
	.pragma "nounroll";
	mul.wide.s32 	%rd13, %r110, 4;
	add.s64 	%rd14, %rd2, %rd13;
	ld.global.nc.u32 	%r64, [%rd14];
	mul.wide.s32 	%rd15, %r64, 8;
	add.s64 	%rd16, %rd1, %rd15;
	mov.b64 	%rd17, 0;
	st.global.u64 	[%rd16+-8], %rd17;
	add.s32 	%r110, %r110, %r3;
	add.s32 	%r109, %r109, %r3;
	add.s32 	%r108, %r108, 1;
	setp.ne.s32 	%p4, %r108, 0;
	@%p4 bra 	$L__BB0_3;
	add.s32 	%r116, %r109, 1;
$L__BB0_5:
	setp.lt.u32 	%p5, %r6, 3;
	@%p5 bra 	$L__BB0_6;
	bra.uni 	$L__BB0_20;
$L__BB0_6:
	setp.ge.s32 	%p7, %r122, %r46;
	@%p7 bra 	$L__BB0_12;
	add.s32 	%r70, %r3, %r1;
	add.s32 	%r71, %r4, %r70;
	max.s32 	%r72, %r46, %r71;
	not.b32 	%r73, %r70;
	add.s32 	%r74, %r72, %r73;
	sub.s32 	%r75, %r74, %r2;
	setp.ne.s32 	%p8, %r75, 0;
	selp.u32 	%r76, 1, 0, %p8;
	selp.s32 	%r77, -1, 0, %p8;
	add.s32 	%r78, %r75, %r77;
	div.u32 	%r79, %r78, %r3;
	add.s32 	%r17, %r79, %r76;
	and.b32  	%r80, %r17, 3;
	setp.eq.s32 	%p9, %r80, 3;
	mov.u32 	%r121, %r122;
	@%p9 bra 	$L__BB0_11;
	add.s32 	%r113, %r2, %r1;
	add.s32 	%r81, %r17, 1;
	and.b32  	%r82, %r81, 3;
	neg.s32 	%r112, %r82;
	mov.u32 	%r114, %r122;
$L__BB0_9:
	.pragma "nounroll";
	mul.wide.s32 	%rd33, %r114, 4;
	add.s64 	%rd34, %rd4, %rd33;
	ld.global.nc.u32 	%r83, [%rd34];
	mul.wide.s32 	%rd35, %r83, 8;
	add.s64 	%rd36, %rd3, %rd35;
	mov.b64 	%rd37, 0;
	st.global.u64 	[%rd36+-8], %rd37;
	add.s32 	%r114, %r114, %r3;
	add.s32 	%r113, %r113, %r3;
	add.s32 	%r112, %r112, 1;
	setp.ne.s32 	%p10, %r112, 0;
	@%p10 bra 	$L__BB0_9;
	add.s32 	%r121, %r113, 1;
$L__BB0_11:
	setp.lt.u32 	%p11, %r17, 3;
	@%p11 bra 	$L__BB0_12;
	bra.uni 	$L__BB0_21;
$L__BB0_12:
	setp.ge.s32 	%p13, %r122, %r47;
	@%p13 bra 	$L__BB0_19;
	add.s32 	%r89, %r3, %r1;
	add.s32 	%r90, %r4, %r89;
	max.s32 	%r91, %r47, %r90;
	not.b32 	%r92, %r89;
	add.s32 	%r93, %r91, %r92;
	sub.s32 	%r94, %r93, %r2;
	setp.ne.s32 	%p14, %r94, 0;
	selp.u32 	%r95, 1, 0, %p14;
	selp.s32 	%r96, -1, 0, %p14;
	add.s32 	%r97, %r94, %r96;
	div.u32 	%r98, %r97, %r3;
	add.s32 	%r30, %r98, %r95;
	and.b32  	%r99, %r30, 3;
	setp.eq.s32 	%p15, %r99, 3;
	@%p15 bra 	$L__BB0_17;
	add.s32 	%r118, %r2, %r1;
	add.s32 	%r100, %r30, 1;
	and.b32  	%r101, %r100, 3;
	neg.s32 	%r117, %r101;
$L__BB0_15:
	.pragma "nounroll";
	mul.wide.s32 	%rd53, %r122, 4;
	add.s64 	%rd54, %rd6, %rd53;
	ld.global.nc.u32 	%r102, [%rd54];
	mul.wide.s32 	%rd55, %r102, 8;
	add.s64 	%rd56, %rd5, %rd55;
	mov.b64 	%rd57, 0;
	st.global.u64 	[%rd56+-8], %rd57;
	add.s32 	%r122, %r122, %r3;
	add.s32 	%r118, %r118, %r3;
	add.s32 	%r117, %r117, 1;
	setp.ne.s32 	%p16, %r117, 0;
	@%p16 bra 	$L__BB0_15;
	add.s32 	%r122, %r118, 1;
$L__BB0_17:
	setp.lt.u32 	%p17, %r30, 3;
	@%p17 bra 	$L__BB0_19;
$L__BB0_18:
	mul.wide.s32 	%rd58, %r122, 4;
	add.s64 	%rd59, %rd6, %rd58;
	ld.global.nc.u32 	%r103, [%rd59];
	mul.wide.s32 	%rd60, %r103, 8;
	add.s64 	%rd61, %rd5, %rd60;
	mov.b64 	%rd62, 0;
	st.global.u64 	[%rd61+-8], %rd62;
	mul.wide.s32 	%rd63, %r3, 4;
	add.s64 	%rd64, %rd59, %rd63;
	ld.global.nc.u32 	%r104, [%rd64];
	mul.wide.s32 	%rd65, %r104, 8;
	add.s64 	%rd66, %rd5, %rd65;
	st.global.u64 	[%rd66+-8], %rd62;
	add.s64 	%rd67, %rd64, %rd63;
	ld.global.nc.u32 	%r105, [%rd67];
	mul.wide.s32 	%rd68, %r105, 8;
	add.s64 	%rd69, %rd5, %rd68;
	st.global.u64 	[%rd69+-8], %rd62;
	add.s64 	%rd70, %rd67, %rd63;
	ld.global.nc.u32 	%r106, [%rd70];
	mul.wide.s32 	%rd71, %r106, 8;
	add.s64 	%rd72, %rd5, %rd71;
	st.global.u64 	[%rd72+-8], %rd62;
	shl.b32 	%r107, %r3, 2;
	add.s32 	%r122, %r107, %r122;
	setp.lt.s32 	%p18, %r122, %r47;
	@%p18 bra 	$L__BB0_18;
$L__BB0_19:
	ret;
$L__BB0_20:
	mul.wide.s32 	%rd18, %r116, 4;
	add.s64 	%rd19, %rd2, %rd18;
	ld.global.nc.u32 	%r65, [%rd19];
	mul.wide.s32 	%rd20, %r65, 8;
	add.s64 	%rd21, %rd1, %rd20;
	mov.b64 	%rd22, 0;
	st.global.u64 	[%rd21+-8], %rd22;
	mul.wide.s32 	%rd23, %r3, 4;
	add.s64 	%rd24, %rd19, %rd23;
	ld.global.nc.u32 	%r66, [%rd24];
	mul.wide.s32 	%rd25, %r66, 8;
	add.s64 	%rd26, %rd1, %rd25;
	st.global.u64 	[%rd26+-8], %rd22;
	add.s64 	%rd27, %rd24, %rd23;
	ld.global.nc.u32 	%r67, [%rd27];
	mul.wide.s32 	%rd28, %r67, 8;
	add.s64 	%rd29, %rd1, %rd28;
	st.global.u64 	[%rd29+-8], %rd22;
	add.s64 	%rd30, %rd27, %rd23;
	ld.global.nc.u32 	%r68, [%rd30];
	mul.wide.s32 	%rd31, %r68, 8;
	add.s64 	%rd32, %rd1, %rd31;
	st.global.u64 	[%rd32+-8], %rd22;
	shl.b32 	%r69, %r3, 2;
	add.s32 	%r116, %r69, %r116;
	setp.lt.s32 	%p6, %r116, %r45;
	@%p6 bra 	$L__BB0_20;
	bra.uni 	$L__BB0_6;
$L__BB0_21:
	mul.wide.s32 	%rd38, %r121, 4;
	add.s64 	%rd39, %rd4, %rd38;
	ld.global.nc.u32 	%r84, [%rd39];
	mul.wide.s32 	%rd40, %r84, 8;
	add.s64 	%rd41, %rd3, %rd40;
	mov.b64 	%rd42, 0;
	st.global.u64 	[%rd41+-8], %rd42;
	mul.wide.s32 	%rd43, %r3, 4;
	add.s64 	%rd44, %rd39, %rd43;
	ld.global.nc.u32 	%r85, [%rd44];
	mul.wide.s32 	%rd45, %r85, 8;
	add.s64 	%rd46, %rd3, %rd45;
	st.global.u64 	[%rd46+-8], %rd42;
	add.s64 	%rd47, %rd44, %rd43;
	ld.global.nc.u32 	%r86, [%rd47];
	mul.wide.s32 	%rd48, %r86, 8;
	add.s64 	%rd49, %rd3, %rd48;
	st.global.u64 	[%rd49+-8], %rd42;
	add.s64 	%rd50, %rd47, %rd43;
	ld.global.nc.u32 	%r87, [%rd50];
	mul.wide.s32 	%rd51, %r87, 8;
	add.s64 	%rd52, %rd3, %rd51;
	st.global.u64 	[%rd52+-8], %rd42;
	shl.b32 	%r88, %r3, 2;
	add.s32 	%r121, %r88, %r121;
	setp.lt.s32 	%p12, %r121, %r46;
	@%p12 bra 	$L__BB0_21;
	bra.uni 	$L__BB0_12;

}


// ===== COMPILED SASS (sm_100) =====

	.target	sm_100

	.elftype	@"ET_EXEC"


//--------------------- .note.nv.tkinfo           --------------------------
	.section	.note.nv.tkinfo,"",@"SHT_NOTE"
	.sectionflags	@"SHF_NOTE_NV_TKINFO"
	.tkinfo
        /*0018*/ 	.word	0x00000002
        /*0030*/ 	.string	""
        /*0030*/ 	.string	"ptxas"
        /*0030*/ 	.string	"Cuda compilation tools, release 13.0, V13.0.88"
        /*0030*/ 	.string	"Build cuda_13.0.r13.0/compiler.36424714_0"
        /*0030*/ 	.string	"-arch sm_100 -m 64 "



//--------------------- .note.nv.cuinfo           --------------------------
	.section	.note.nv.cuinfo,"",@"SHT_NOTE"
	.sectionflags	@"SHF_NOTE_NV_CUINFO"
        /*0018*/ 	.short	0x0002
        /*001a*/ 	.short	0x0064
        /*001c*/ 	.short	0x0082
	.zero		2


//--------------------- .nv.info                  --------------------------
	.section	.nv.info,"",@"SHT_CUDA_INFO"
	.align	4


	//----- nvinfo : EIATTR_REGCOUNT
	.align		4
        /*0000*/ 	.byte	0x04, 0x2f
        /*0002*/ 	.short	(.L_1 - .L_0)
	.align		4
.L_0:
        /*0004*/ 	.word	index@(_Z28symmetry_apply_vector_kernelPKiS0_S0_PdS1_S1_iii)
        /*0008*/ 	.word	0x0000001e


	//----- nvinfo : EIATTR_FRAME_SIZE
	.align		4
.L_1:
        /*000c*/ 	.byte	0x04, 0x11
        /*000e*/ 	.short	(.L_3 - .L_2)
	.align		4
.L_2:
        /*0010*/ 	.word	index@(_Z28symmetry_apply_vector_kernelPKiS0_S0_PdS1_S1_iii)
        /*0014*/ 	.word	0x00000000


	//----- nvinfo : EIATTR_MIN_STACK_SIZE
	.align		4
.L_3:
        /*0018*/ 	.byte	0x04, 0x12
        /*001a*/ 	.short	(.L_5 - .L_4)
	.align		4
.L_4:
        /*001c*/ 	.word	index@(_Z28symmetry_apply_vector_kernelPKiS0_S0_PdS1_S1_iii)
        /*0020*/ 	.word	0x00000000
.L_5:


//--------------------- .nv.compat                --------------------------
	.section	.nv.compat,"",@"SHT_CUDA_COMPAT_INFO"
	.align	4
        /*0000*/ 	.byte	0x02, 0x09, 0x00, 0x00, 0x02, 0x02, 0x01, 0x00, 0x02, 0x05, 0x05, 0x00, 0x03, 0x07, 0x01, 0x01
        /*0010*/ 	.byte	0x02, 0x03, 0x00, 0x00, 0x02, 0x06, 0x01, 0x00, 0x04, 0x0b, 0x08, 0x00, 0x09, 0x00, 0x00, 0x00
        /*0020*/ 	.byte	0x00, 0x00, 0x00, 0x00


//--------------------- .nv.info._Z28symmetry_apply_vector_kernelPKiS0_S0_PdS1_S1_iii --------------------------
	.section	.nv.info._Z28symmetry_apply_vector_kernelPKiS0_S0_PdS1_S1_iii,"",@"SHT_CUDA_INFO"
	.sectionflags	@""
	.align	4


	//----- nvinfo : EIATTR_CUDA_API_VERSION
	.align		4
        /*0000*/ 	.byte	0x04, 0x37
        /*0002*/ 	.short	(.L_7 - .L_6)
.L_6:
        /*0004*/ 	.word	0x00000082


	//----- nvinfo : EIATTR_KPARAM_INFO
	.align		4
.L_7:
        /*0008*/ 	.byte	0x04, 0x17
        /*000a*/ 	.short	(.L_9 - .L_8)
.L_8:
        /*000c*/ 	.word	0x00000000
        /*0010*/ 	.short	0x0008
        /*0012*/ 	.short	0x0038
        /*0014*/ 	.byte	0x00, 0xf0, 0x11, 0x00


	//----- nvinfo : EIATTR_KPARAM_INFO
	.align		4
.L_9:
        /*0018*/ 	.byte	0x04, 0x17
        /*001a*/ 	.short	(.L_11 - .L_10)
.L_10:
        /*001c*/ 	.word	0x00000000
        /*0020*/ 	.short	0x0007
        /*0022*/ 	.short	0x0034
        /*0024*/ 	.byte	0x00, 0xf0, 0x11, 0x00


	//----- nvinfo : EIATTR_KPARAM_INFO
	.align		4
.L_11:
        /*0028*/ 	.byte	0x04, 0x17
        /*002a*/ 	.short	(.L_13 - .L_12)
.L_12:
        /*002c*/ 	.word	0x00000000
        /*0030*/ 	.short	0x0006
        /*0032*/ 	.short	0x0030
        /*0034*/ 	.byte	0x00, 0xf0, 0x11, 0x00


	//----- nvinfo : EIATTR_KPARAM_INFO
	.align		4
.L_13:
        /*0038*/ 	.byte	0x04, 0x17
        /*003a*/ 	.short	(.L_15 - .L_14)
.L_14:
        /*003c*/ 	.word	0x00000000
        /*0040*/ 	.short	0x0005
        /*0042*/ 	.short	0x0028
        /*0044*/ 	.byte	0x00, 0xf5, 0x21, 0x00


	//----- nvinfo : EIATTR_KPARAM_INFO
	.align		4
.L_15:
        /*0048*/ 	.byte	0x04, 0x17
        /*004a*/ 	.short	(.L_17 - .L_16)
.L_16:
        /*004c*/ 	.word	0x00000000
        /*0050*/ 	.short	0x0004
        /*0052*/ 	.short	0x0020
        /*0054*/ 	.byte	0x00, 0xf5, 0x21, 0x00


	//----- nvinfo : EIATTR_KPARAM_INFO
	.align		4
.L_17:
        /*0058*/ 	.byte	0x04, 0x17
        /*005a*/ 	.short	(.L_19 - .L_18)
.L_18:
        /*005c*/ 	.word	0x00000000
        /*0060*/ 	.short	0x0003
        /*0062*/ 	.short	0x0018
        /*0064*/ 	.byte	0x00, 0xf5, 0x21, 0x00


	//----- nvinfo : EIATTR_KPARAM_INFO
	.align		4
.L_19:
        /*0068*/ 	.byte	0x04, 0x17
        /*006a*/ 	.short	(.L_21 - .L_20)
.L_20:
        /*006c*/ 	.word	0x00000000
        /*0070*/ 	.short	0x0002
        /*0072*/ 	.short	0x0010
        /*0074*/ 	.byte	0x00, 0xf5, 0x21, 0x00


	//----- nvinfo : EIATTR_KPARAM_INFO
	.align		4
.L_21:
        /*0078*/ 	.byte	0x04, 0x17
        /*007a*/ 	.short	(.L_23 - .L_22)
.L_22:
        /*007c*/ 	.word	0x00000000
        /*0080*/ 	.short	0x0001
        /*0082*/ 	.short	0x0008
        /*0084*/ 	.byte	0x00, 0xf5, 0x21, 0x00


	//----- nvinfo : EIATTR_KPARAM_INFO
	.align		4
.L_23:
        /*0088*/ 	.byte	0x04, 0x17
        /*008a*/ 	.short	(.L_25 - .L_24)
.L_24:
        /*008c*/ 	.word	0x00000000
        /*0090*/ 	.short	0x0000
        /*0092*/ 	.short	0x0000
        /*0094*/ 	.byte	0x00, 0xf5, 0x21, 0x00


	//----- nvinfo : EIATTR_SPARSE_MMA_MASK
	.align		4
.L_25:
        /*0098*/ 	.byte	0x03, 0x50
        /*009a*/ 	.short	0x0000


	//----- nvinfo : EIATTR_MAXREG_COUNT
	.align		4
        /*009c*/ 	.byte	0x03, 0x1b
        /*009e*/ 	.short	0x00ff


	//----- nvinfo : EIATTR_MERCURY_ISA_VERSION
	.align		4
        /*00a0*/ 	.byte	0x03, 0x5f
        /*00a2*/ 	.short	0x0101


	//----- nvinfo : EIATTR_VRC_CTA_INIT_COUNT
	.align		4
        /*00a4*/ 	.byte	0x02, 0x4a
	.zero		1
	.zero		1


	//----- nvinfo : EIATTR_EXIT_INSTR_OFFSETS
	.align		4
        /*00a8*/ 	.byte	0x04, 0x1c
        /*00aa*/ 	.short	(.L_27 - .L_26)


	//   ....[0]....
.L_26:
        /*00ac*/ 	.word	0x00000ae0


	//   ....[1]....
        /*00b0*/ 	.word	0x00000e50


	//   ....[2]....
        /*00b4*/ 	.word	0x00000f90


	//----- nvinfo : EIATTR_CRS_STACK_SIZE
	.align		4
.L_27:
        /*00b8*/ 	.byte	0x04, 0x1e
        /*00ba*/ 	.short	(.L_29 - .L_28)
.L_28:
        /*00bc*/ 	.word	0x00000000


	//----- nvinfo : EIATTR_CBANK_PARAM_SIZE
	.align		4
.L_29:
        /*00c0*/ 	.byte	0x03, 0x19
        /*00c2*/ 	.short	0x003c


	//----- nvinfo : EIATTR_PARAM_CBANK
	.align		4
        /*00c4*/ 	.byte	0x04, 0x0a
        /*00c6*/ 	.short	(.L_31 - .L_30)
	.align		4
.L_30:
        /*00c8*/ 	.word	index@(.nv.constant0._Z28symmetry_apply_vector_kernelPKiS0_S0_PdS1_S1_iii)
        /*00cc*/ 	.short	0x0380
        /*00ce*/ 	.short	0x003c


	//----- nvinfo : EIATTR_SW_WAR
	.align		4
.L_31:
        /*00d0*/ 	.byte	0x04, 0x36
        /*00d2*/ 	.short	(.L_33 - .L_32)
.L_32:
        /*00d4*/ 	.word	0x00000008
.L_33:


//--------------------- .nv.callgraph             --------------------------
	.section	.nv.callgraph,"",@"SHT_CUDA_CALLGRAPH"
	.align	4
	.sectionentsize	8
	.align		4
        /*0000*/ 	.word	0x00000000
	.align		4
        /*0004*/ 	.word	0xffffffff
	.align		4
        /*0008*/ 	.word	0x00000000
	.align		4
        /*000c*/ 	.word	0xfffffffe
	.align		4
        /*0010*/ 	.word	0x00000000
	.align		4
        /*0014*/ 	.word	0xfffffffd
	.align		4
        /*0018*/ 	.word	0x00000000
	.align		4
        /*001c*/ 	.word	0xfffffffc


//--------------------- .text._Z28symmetry_apply_vector_kernelPKiS0_S0_PdS1_S1_iii --------------------------
	.section	.text._Z28symmetry_apply_vector_kernelPKiS0_S0_PdS1_S1_iii,"ax",@progbits
	.align	128
        .global         _Z28symmetry_apply_vector_kernelPKiS0_S0_PdS1_S1_iii
        .type           _Z28symmetry_apply_vector_kernelPKiS0_S0_PdS1_S1_iii,@function
        .size           _Z28symmetry_apply_vector_kernelPKiS0_S0_PdS1_S1_iii,(.L_x_20 - _Z28symmetry_apply_vector_kernelPKiS0_S0_PdS1_S1_iii)
        .other          _Z28symmetry_apply_vector_kernelPKiS0_S0_PdS1_S1_iii,@"STO_CUDA_ENTRY STV_DEFAULT"
_Z28symmetry_apply_vector_kernelPKiS0_S0_PdS1_S1_iii:
.text._Z28symmetry_apply_vector_kernelPKiS0_S0_PdS1_S1_iii:
[----:B------:R-:W-:Y:S01]  /*0000*/  LDC R1, c[0x0][0x37c] ;  /* 0x0000df00ff017b82 */ /* 0x000fe20000000800 */
[----:B------:R-:W0:Y:S07]  /*0010*/  S2R R2, SR_TID.X ;  /* 0x0000000000027919 */ /* 0x000e2e0000002100 */
[----:B------:R-:W1:Y:S01]  /*0020*/  S2UR UR5, SR_CTAID.X ;  /* 0x00000000000579c3 */ /* 0x000e620000002500 */
[----:B------:R-:W1:Y:S01]  /*0030*/  LDCU UR8, c[0x0][0x360] ;  /* 0x00006c00ff0877ac */ /* 0x000e620008000800 */
[----:B------:R-:W-:Y:S01]  /*0040*/  BSSY.RECONVERGENT B0, `(.L_x_0) ;  /* 0x0000056000007945 */ /* 0x000fe20003800200 */
[----:B------:R-:W2:Y:S05]  /*0050*/  LDCU UR9, c[0x0][0x3b0] ;  /* 0x00007600ff0977ac */ /* 0x000eaa0008000800 */
[----:B------:R-:W3:Y:S01]  /*0060*/  LDC R4, c[0x0][0x370] ;  /* 0x0000dc00ff047b82 */ /* 0x000ee20000000800 */
[----:B------:R-:W4:Y:S01]  /*0070*/  LDCU.64 UR6, c[0x0][0x358] ;  /* 0x00006b00ff0677ac */ /* 0x000f220008000a00 */
[----:B-1----:R-:W-:Y:S01]  /*0080*/  UIMAD UR4, UR5, UR8, URZ ;  /* 0x00000008050472a4 */ /* 0x002fe2000f8e02ff */
[----:B0-----:R-:W-:-:S02]  /*0090*/  VIADD R5, R2, 0x1 ;  /* 0x0000000102057836 */ /* 0x001fc40000000000 */
[----:B---3--:R-:W-:-:S03]  /*00a0*/  IMAD R3, R4, UR8, RZ ;  /* 0x0000000804037c24 */ /* 0x008fc6000f8e02ff */
[----:B------:R-:W-:-:S04]  /*00b0*/  IADD3 R0, PT, PT, R5, UR4, RZ ;  /* 0x0000000405007c10 */ /* 0x000fc8000fffe0ff */
[----:B--2---:R-:W-:-:S13]  /*00c0*/  ISETP.GE.AND P0, PT, R0, UR9, PT ;  /* 0x0000000900007c0c */ /* 0x004fda000bf06270 */
[----:B----4-:R-:W-:Y:S05]  /*00d0*/  @P0 BRA `(.L_x_1) ;  /* 0x0000000400300947 */ /* 0x010fea0003800000 */
[----:B------:R-:W0:Y:S01]  /*00e0*/  I2F.U32.RP R8, R3 ;  /* 0x0000000300087306 */ /* 0x000e220000209000 */
[----:B------:R-:W-:Y:S01]  /*00f0*/  VIADD R6, R4, UR5 ;  /* 0x0000000504067c36 */ /* 0x000fe20008000000 */
[----:B------:R-:W-:Y:S01]  /*0100*/  ISETP.NE.U32.AND P3, PT, R3, RZ, PT ;  /* 0x000000ff0300720c */ /* 0x000fe20003f65070 */
[----:B------:R-:W-:Y:S01]  /*0110*/  IMAD.MOV R11, RZ, RZ, -R3 ;  /* 0x000000ffff0b7224 */ /* 0x000fe200078e0a03 */
[----:B------:R-:W-:Y:S01]  /*0120*/  BSSY.RECONVERGENT B1, `(.L_x_2) ;  /* 0x0000030000017945 */ /* 0x000fe20003800200 */
[----:B------:R-:W-:Y:S01]  /*0130*/  IMAD R6, R6, UR8, RZ ;  /* 0x0000000806067c24 */ /* 0x000fe2000f8e02ff */
[----:B------:R-:W-:-:S04]  /*0140*/  MOV R12, R0 ;  /* 0x00000000000c7202 */ /* 0x000fc80000000f00 */
[-C--:B------:R-:W-:Y:S02]  /*0150*/  VIADDMNMX R9, R5, R6.reuse, UR9, !PT ;  /* 0x0000000905097e46 */ /* 0x080fe4000f800106 */
[----:B------:R-:W-:Y:S01]  /*0160*/  LOP3.LUT R6, RZ, R6, RZ, 0x33, !PT ;  /* 0x00000006ff067212 */ /* 0x000fe200078e33ff */
[----:B0-----:R-:W0:Y:S03]  /*0170*/  MUFU.RCP R8, R8 ;  /* 0x0000000800087308 */ /* 0x001e260000001000 */
[----:B------:R-:W-:Y:S01]  /*0180*/  IADD3 R9, PT, PT, -R2, R9, R6 ;  /* 0x0000000902097210 */ /* 0x000fe20007ffe106 */
[----:B------:R-:W-:-:S03]  /*0190*/  IMAD.MOV.U32 R6, RZ, RZ, RZ ;  /* 0x000000ffff067224 */ /* 0x000fc600078e00ff */
[C---:B------:R-:W-:Y:S02]  /*01a0*/  ISETP.NE.AND P0, PT, R9.reuse, RZ, PT ;  /* 0x000000ff0900720c */ /* 0x040fe40003f05270 */
[----:B0-----:R-:W-:Y:S02]  /*01b0*/  IADD3 R7, PT, PT, R8, 0xffffffe, RZ ;  /* 0x0ffffffe08077810 */ /* 0x001fe40007ffe0ff */
[----:B------:R-:W-:-:S09]  /*01c0*/  IADD3 R8, PT, PT, R9, -0x1, RZ ;  /* 0xffffffff09087810 */ /* 0x000fd20007ffe0ff */
[----:B------:R-:W-:Y:S01]  /*01d0*/  @!P0 IADD3 R8, PT, PT, R9, RZ, RZ ;  /* 0x000000ff09088210 */ /* 0x000fe20007ffe0ff */
[----:B------:R-:W0:Y:S02]  /*01e0*/  F2I.FTZ.U32.TRUNC.NTZ R7, R7 ;  /* 0x0000000700077305 */ /* 0x000e24000021f000 */
[----:B0-----:R-:W-:-:S04]  /*01f0*/  IMAD R11, R11, R7, RZ ;  /* 0x000000070b0b7224 */ /* 0x001fc800078e02ff */
[----:B------:R-:W-:-:S06]  /*0200*/  IMAD.HI.U32 R11, R7, R11, R6 ;  /* 0x0000000b070b7227 */ /* 0x000fcc00078e0006 */
[----:B------:R-:W-:-:S04]  /*0210*/  IMAD.HI.U32 R11, R11, R8, RZ ;  /* 0x000000080b0b7227 */ /* 0x000fc800078e00ff */
[----:B------:R-:W-:-:S04]  /*0220*/  IMAD.MOV R6, RZ, RZ, -R11 ;  /* 0x000000ffff067224 */ /* 0x000fc800078e0a0b */
[----:B------:R-:W-:Y:S01]  /*0230*/  IMAD R8, R3, R6, R8 ;  /* 0x0000000603087224 */ /* 0x000fe200078e0208 */
[----:B------:R-:W-:-:S04]  /*0240*/  SEL R6, RZ, 0x1, !P0 ;  /* 0x00000001ff067807 */ /* 0x000fc80004000000 */
[----:B------:R-:W-:-:S13]  /*0250*/  ISETP.GE.U32.AND P1, PT, R8, R3, PT ;  /* 0x000000030800720c */ /* 0x000fda0003f26070 */
[----:B------:R-:W-:Y:S01]  /*0260*/  @P1 IADD3 R8, PT, PT, -R3, R8, RZ ;  /* 0x0000000803081210 */ /* 0x000fe20007ffe1ff */
[----:B------:R-:W-:-:S03]  /*0270*/  @P1 VIADD R11, R11, 0x1 ;  /* 0x000000010b0b1836 */ /* 0x000fc60000000000 */
[----:B------:R-:W-:-:S13]  /*0280*/  ISETP.GE.U32.AND P2, PT, R8, R3, PT ;  /* 0x000000030800720c */ /* 0x000fda0003f46070 */
[----:B------:R-:W-:Y:S02]  /*0290*/  @P2 IADD3 R11, PT, PT, R11, 0x1, RZ ;  /* 0x000000010b0b2810 */ /* 0x000fe40007ffe0ff */
[----:B------:R-:W-:-:S05]  /*02a0*/  @!P3 LOP3.LUT R11, RZ, R3, RZ, 0x33, !PT ;  /* 0x00000003ff0bb212 */ /* 0x000fca00078e33ff */
[----:B------:R-:W-:-:S05]  /*02b0*/  IMAD.IADD R17, R6, 0x1, R11 ;  /* 0x0000000106117824 */ /* 0x000fca00078e020b */
[----:B------:R-:W-:-:S04]  /*02c0*/  LOP3.LUT R6, R17, 0x3, RZ, 0xc0, !PT ;  /* 0x0000000311067812 */ /* 0x000fc800078ec0ff */
[----:B------:R-:W-:-:S13]  /*02d0*/  ISETP.NE.AND P0, PT, R6, 0x3, PT ;  /* 0x000000030600780c */ /* 0x000fda0003f05270 */
[----:B------:R-:W-:Y:S05]  /*02e0*/  @!P0 BRA `(.L_x_3) ;  /* 0x00000000004c8947 */ /* 0x000fea0003800000 */
[----:B------:R-:W0:Y:S01]  /*02f0*/  LDC.64 R6, c[0x0][0x380] ;  /* 0x0000e000ff067b82 */ /* 0x000e220000000a00 */
[----:B------:R-:W-:Y:S01]  /*0300*/  VIADD R10, R17, 0x1 ;  /* 0x00000001110a7836 */ /* 0x000fe20000000000 */
[----:B------:R-:W-:Y:S01]  /*0310*/  BSSY.RECONVERGENT B2, `(.L_x_4) ;  /* 0x000000f000027945 */ /* 0x000fe20003800200 */
[----:B------:R-:W-:Y:S01]  /*0320*/  IADD3 R14, PT, PT, R2, UR4, RZ ;  /* 0x00000004020e7c10 */ /* 0x000fe2000fffe0ff */
[----:B------:R-:W-:Y:S02]  /*0330*/  IMAD.MOV.U32 R16, RZ, RZ, R0 ;  /* 0x000000ffff107224 */ /* 0x000fe400078e0000 */
[----:B------:R-:W-:Y:S02]  /*0340*/  LOP3.LUT R10, R10, 0x3, RZ, 0xc0, !PT ;  /* 0x000000030a0a7812 */ /* 0x000fe400078ec0ff */
[----:B------:R-:W1:Y:S02]  /*0350*/  LDC.64 R8, c[0x0][0x398] ;  /* 0x0000e600ff087b82 */ /* 0x000e640000000a00 */
[----:B------:R-:W-:-:S07]  /*0360*/  IADD3 R15, PT, PT, -R10, RZ, RZ ;  /* 0x000000ff0a0f7210 */ /* 0x000fce0007ffe1ff */
.L_x_5:
[----:B0-----:R-:W-:-:S06]  /*0370*/  IMAD.WIDE R10, R16, 0x4, R6 ;  /* 0x00000004100a7825 */ /* 0x001fcc00078e0206 */
[----:B------:R-:W1:Y:S01]  /*0380*/  LDG.E.CONSTANT R11, desc[UR6][R10.64] ;  /* 0x000000060a0b7981 */ /* 0x000e62000c1e9900 */
[----:B------:R-:W-:Y:S01]  /*0390*/  VIADD R15, R15, 0x1 ;  /* 0x000000010f0f7836 */ /* 0x000fe20000000000 */
[C---:B------:R-:W-:Y:S01]  /*03a0*/  IADD3 R14, PT, PT, R3.reuse, R14, RZ ;  /* 0x0000000e030e7210 */ /* 0x040fe20007ffe0ff */
[----:B------:R-:W-:-:S03]  /*03b0*/  IMAD.IADD R16, R3, 0x1, R16 ;  /* 0x0000000103107824 */ /* 0x000fc600078e0210 */
[----:B------:R-:W-:Y:S01]  /*03c0*/  ISETP.NE.AND P0, PT, R15, RZ, PT ;  /* 0x000000ff0f00720c */ /* 0x000fe20003f05270 */
[----:B-12---:R-:W-:-:S05]  /*03d0*/  IMAD.WIDE R12, R11, 0x8, R8 ;  /* 0x000000080b0c7825 */ /* 0x006fca00078e0208 */
[----:B------:R2:W-:Y:S07]  /*03e0*/  STG.E.64 desc[UR6][R12.64+-0x8], RZ ;  /* 0xfffff8ff0c007986 */ /* 0x0005ee000c101b06 */
[----:B------:R-:W-:Y:S05]  /*03f0*/  @P0 BRA `(.L_x_5) ;  /* 0xfffffffc00dc0947 */ /* 0x000fea000383ffff */
[----:B------:R-:W-:Y:S05]  /*0400*/  BSYNC.RECONVERGENT B2 ;  /* 0x0000000000027941 */ /* 0x000fea0003800200 */
.L_x_4:
[----:B--2---:R-:W-:-:S07]  /*0410*/  IADD3 R12, PT, PT, R14, 0x1, RZ ;  /* 0x000000010e0c7810 */ /* 0x004fce0007ffe0ff */
.L_x_3:
[----:B------:R-:W-:Y:S05]  /*0420*/  BSYNC.RECONVERGENT B1 ;  /* 0x0000000000017941 */ /* 0x000fea0003800200 */
.L_x_2:
[----:B------:R-:W0:Y:S01]  /*0430*/  LDC.64 R8, c[0x0][0x380] ;  /* 0x0000e000ff087b82 */ /* 0x000e220000000a00 */
[----:B------:R-:W-:-:S07]  /*0440*/  ISETP.GE.U32.AND P0, PT, R17, 0x3, PT ;  /* 0x000000031100780c */ /* 0x000fce0003f06070 */
[----:B------:R-:W1:Y:S06]  /*0450*/  LDC.64 R6, c[0x0][0x398] ;  /* 0x0000e600ff067b82 */ /* 0x000e6c0000000a00 */
[----:B------:R-:W-:Y:S05]  /*0460*/  @!P0 BRA `(.L_x_1) ;  /* 0x00000000004c8947 */ /* 0x000fea0003800000 */
.L_x_6:
[----:B0-----:R-:W-:-:S05]  /*0470*/  IMAD.WIDE R16, R12, 0x4, R8 ;  /* 0x000000040c107825 */ /* 0x001fca00078e0208 */
[----:B--2---:R-:W1:Y:S01]  /*0480*/  LDG.E.CONSTANT R15, desc[UR6][R16.64] ;  /* 0x00000006100f7981 */ /* 0x004e62000c1e9900 */
[----:B------:R-:W-:-:S05]  /*0490*/  IMAD.WIDE R18, R3, 0x4, R16 ;  /* 0x0000000403127825 */ /* 0x000fca00078e0210 */
[----:B------:R-:W2:Y:S01]  /*04a0*/  LDG.E.CONSTANT R21, desc[UR6][R18.64] ;  /* 0x0000000612157981 */ /* 0x000ea2000c1e9900 */
[----:B------:R-:W-:-:S05]  /*04b0*/  IMAD.WIDE R22, R3, 0x4, R18 ;  /* 0x0000000403167825 */ /* 0x000fca00078e0212 */
[----:B------:R-:W3:Y:S01]  /*04c0*/  LDG.E.CONSTANT R25, desc[UR6][R22.64] ;  /* 0x0000000616197981 */ /* 0x000ee2000c1e9900 */
[----:B------:R-:W-:-:S06]  /*04d0*/  IMAD.WIDE R10, R3, 0x4, R22 ;  /* 0x00000004030a7825 */ /* 0x000fcc00078e0216 */
[----:B------:R-:W4:Y:S01]  /*04e0*/  LDG.E.CONSTANT R11, desc[UR6][R10.64] ;  /* 0x000000060a0b7981 */ /* 0x000f22000c1e9900 */
[----:B------:R-:W-:-:S05]  /*04f0*/  IMAD R12, R3, 0x4, R12 ;  /* 0x00000004030c7824 */ /* 0x000fca00078e020c */
[----:B------:R-:W-:Y:S01]  /*0500*/  ISETP.GE.AND P0, PT, R12, UR9, PT ;  /* 0x000000090c007c0c */ /* 0x000fe2000bf06270 */
[----:B-1----:R-:W-:-:S04]  /*0510*/  IMAD.WIDE R14, R15, 0x8, R6 ;  /* 0x000000080f0e7825 */ /* 0x002fc800078e0206 */
[--C-:B--2---:R-:W-:Y:S01]  /*0520*/  IMAD.WIDE R20, R21, 0x8, R6.reuse ;  /* 0x0000000815147825 */ /* 0x104fe200078e0206 */
[----:B------:R2:W-:Y:S03]  /*0530*/  STG.E.64 desc[UR6][R14.64+-0x8], RZ ;  /* 0xfffff8ff0e007986 */ /* 0x0005e6000c101b06 */
[--C-:B---3--:R-:W-:Y:S01]  /*0540*/  IMAD.WIDE R24, R25, 0x8, R6.reuse ;  /* 0x0000000819187825 */ /* 0x108fe200078e0206 */
[----:B------:R2:W-:Y:S03]  /*0550*/  STG.E.64 desc[UR6][R20.64+-0x8], RZ ;  /* 0xfffff8ff14007986 */ /* 0x0005e6000c101b06 */
[----:B----4-:R-:W-:Y:S01]  /*0560*/  IMAD.WIDE R26, R11, 0x8, R6 ;  /* 0x000000080b1a7825 */ /* 0x010fe200078e0206 */
[----:B------:R2:W-:Y:S04]  /*0570*/  STG.E.64 desc[UR6][R24.64+-0x8], RZ ;  /* 0xfffff8ff18007986 */ /* 0x0005e8000c101b06 */
[----:B------:R2:W-:Y:S01]  /*0580*/  STG.E.64 desc[UR6][R26.64+-0x8], RZ ;  /* 0xfffff8ff1a007986 */ /* 0x0005e2000c101b06 */
[----:B------:R-:W-:Y:S05]  /*0590*/  @!P0 BRA `(.L_x_6) ;  /* 0xfffffffc00b48947 */ /* 0x000fea000383ffff */
.L_x_1:
[----:B------:R-:W-:Y:S05]  /*05a0*/  BSYNC.RECONVERGENT B0 ;  /* 0x0000000000007941 */ /* 0x000fea0003800200 */
.L_x_0:
[----:B------:R-:W3:Y:S01]  /*05b0*/  LDCU UR9, c[0x0][0x3b4] ;  /* 0x00007680ff0977ac */ /* 0x000ee20008000800 */
[----:B------:R-:W-:Y:S01]  /*05c0*/  BSSY.RECONVERGENT B0, `(.L_x_7) ;  /* 0x000004f000007945 */ /* 0x000fe20003800200 */
[----:B---3--:R-:W-:-:S13]  /*05d0*/  ISETP.GE.AND P0, PT, R0, UR9, PT ;  /* 0x0000000900007c0c */ /* 0x008fda000bf06270 */
[----:B------:R-:W-:Y:S05]  /*05e0*/  @P0 BRA `(.L_x_8) ;  /* 0x0000000400300947 */ /* 0x000fea0003800000 */
[----:B0-----:R-:W0:Y:S01]  /*05f0*/  I2F.U32.RP R8, R3 ;  /* 0x0000000300087306 */ /* 0x001e220000209000 */
[----:B-1----:R-:W-:Y:S01]  /*0600*/  IADD3 R6, PT, PT, R4, UR5, RZ ;  /* 0x0000000504067c10 */ /* 0x002fe2000fffe0ff */
[----:B------:R-:W-:Y:S01]  /*0610*/  BSSY.RECONVERGENT B1, `(.L_x_9) ;  /* 0x0000032000017945 */ /* 0x000fe20003800200 */
[----:B------:R-:W-:Y:S01]  /*0620*/  IADD3 R11, PT, PT, RZ, -R3, RZ ;  /* 0x80000003ff0b7210 */ /* 0x000fe20007ffe0ff */
[----:B------:R-:W-:Y:S01]  /*0630*/  IMAD.MOV.U32 R12, RZ, RZ, R0 ;  /* 0x000000ffff0c7224 */ /* 0x000fe200078e0000 */
[----:B------:R-:W-:Y:S01]  /*0640*/  ISETP.NE.U32.AND P3, PT, R3, RZ, PT ;  /* 0x000000ff0300720c */ /* 0x000fe20003f65070 */
[----:B------:R-:W-:-:S05]  /*0650*/  IMAD R6, R6, UR8, RZ ;  /* 0x0000000806067c24 */ /* 0x000fca000f8e02ff */
[-C--:B------:R-:W-:Y:S02]  /*0660*/  VIADDMNMX R9, R5, R6.reuse, UR9, !PT ;  /* 0x0000000905097e46 */ /* 0x080fe4000f800106 */
[----:B------:R-:W-:Y:S01]  /*0670*/  LOP3.LUT R6, RZ, R6, RZ, 0x33, !PT ;  /* 0x00000006ff067212 */ /* 0x000fe200078e33ff */
[----:B0-----:R-:W0:Y:S03]  /*0680*/  MUFU.RCP R8, R8 ;  /* 0x0000000800087308 */ /* 0x001e260000001000 */
[----:B------:R-:W-:Y:S01]  /*0690*/  IADD3 R9, PT, PT, -R2, R9, R6 ;  /* 0x0000000902097210 */ /* 0x000fe20007ffe106 */
[----:B------:R-:W-:-:S03]  /*06a0*/  HFMA2 R6, -RZ, RZ, 0, 0 ;  /* 0x00000000ff067431 */ /* 0x000fc600000001ff */
[C---:B------:R-:W-:Y:S01]  /*06b0*/  ISETP.NE.AND P0, PT, R9.reuse, RZ, PT ;  /* 0x000000ff0900720c */ /* 0x040fe20003f05270 */
[----:B0-----:R-:W-:Y:S02]  /*06c0*/  VIADD R10, R8, 0xffffffe ;  /* 0x0ffffffe080a7836 */ /* 0x001fe40000000000 */
[----:B------:R-:W-:Y:S02]  /*06d0*/  VIADD R8, R9, 0xffffffff ;  /* 0xffffffff09087836 */ /* 0x000fe40000000000 */
[----:B------:R-:W0:Y:S08]  /*06e0*/  F2I.FTZ.U32.TRUNC.NTZ R7, R10 ;  /* 0x0000000a00077305 */ /* 0x000e30000021f000 */
[----:B------:R-:W-:-:S02]  /*06f0*/  @!P0 IMAD.MOV R8, RZ, RZ, R9 ;  /* 0x000000ffff088224 */ /* 0x000fc400078e0209 */
[----:B0-----:R-:W-:-:S04]  /*0700*/  IMAD R11, R11, R7, RZ ;  /* 0x000000070b0b7224 */ /* 0x001fc800078e02ff */
[----:B------:R-:W-:-:S06]  /*0710*/  IMAD.HI.U32 R7, R7, R11, R6 ;  /* 0x0000000b07077227 */ /* 0x000fcc00078e0006 */
[----:B------:R-:W-:-:S05]  /*0720*/  IMAD.HI.U32 R7, R7, R8, RZ ;  /* 0x0000000807077227 */ /* 0x000fca00078e00ff */
[----:B------:R-:W-:-:S05]  /*0730*/  IADD3 R6, PT, PT, -R7, RZ, RZ ;  /* 0x000000ff07067210 */ /* 0x000fca0007ffe1ff */
[----:B------:R-:W-:Y:S01]  /*0740*/  IMAD R8, R3, R6, R8 ;  /* 0x0000000603087224 */ /* 0x000fe200078e0208 */
[----:B------:R-:W-:-:S04]  /*0750*/  SEL R6, RZ, 0x1, !P0 ;  /* 0x00000001ff067807 */ /* 0x000fc80004000000 */
[----:B------:R-:W-:-:S13]  /*0760*/  ISETP.GE.U32.AND P1, PT, R8, R3, PT ;  /* 0x000000030800720c */ /* 0x000fda0003f26070 */
[----:B------:R-:W-:Y:S01]  /*0770*/  @P1 IMAD.IADD R8, R8, 0x1, -R3 ;  /* 0x0000000108081824 */ /* 0x000fe200078e0a03 */
[----:B------:R-:W-:-:S04]  /*0780*/  @P1 IADD3 R7, PT, PT, R7, 0x1, RZ ;  /* 0x0000000107071810 */ /* 0x000fc80007ffe0ff */
[----:B------:R-:W-:-:S13]  /*0790*/  ISETP.GE.U32.AND P2, PT, R8, R3, PT ;  /* 0x000000030800720c */ /* 0x000fda0003f46070 */
[----:B------:R-:W-:Y:S01]  /*07a0*/  @P2 VIADD R7, R7, 0x1 ;  /* 0x0000000107072836 */ /* 0x000fe20000000000 */
[----:B------:R-:W-:-:S04]  /*07b0*/  @!P3 LOP3.LUT R7, RZ, R3, RZ, 0x33, !PT ;  /* 0x00000003ff07b212 */ /* 0x000fc800078e33ff */
[----:B------:R-:W-:-:S04]  /*07c0*/  IADD3 R17, PT, PT, R6, R7, RZ ;  /* 0x0000000706117210 */ /* 0x000fc80007ffe0ff */
[----:B------:R-:W-:-:S04]  /*07d0*/  LOP3.LUT R6, R17, 0x3, RZ, 0xc0, !PT ;  /* 0x0000000311067812 */ /* 0x000fc800078ec0ff */
[----:B------:R-:W-:-:S13]  /*07e0*/  ISETP.NE.AND P0, PT, R6, 0x3, PT ;  /* 0x000000030600780c */ /* 0x000fda0003f05270 */
[----:B------:R-:W-:Y:S05]  /*07f0*/  @!P0 BRA `(.L_x_10) ;  /* 0x00000000004c8947 */ /* 0x000fea0003800000 */
[----:B------:R-:W0:Y:S01]  /*0800*/  LDC.64 R6, c[0x0][0x388] ;  /* 0x0000e200ff067b82 */ /* 0x000e220000000a00 */
[----:B------:R-:W-:Y:S01]  /*0810*/  IADD3 R10, PT, PT, R17, 0x1, RZ ;  /* 0x00000001110a7810 */ /* 0x000fe20007ffe0ff */
[----:B------:R-:W-:Y:S01]  /*0820*/  BSSY.RECONVERGENT B2, `(.L_x_11) ;  /* 0x000000f000027945 */ /* 0x000fe20003800200 */
[----:B--2---:R-:W-:Y:S01]  /*0830*/  VIADD R14, R2, UR4 ;  /* 0x00000004020e7c36 */ /* 0x004fe20008000000 */
[----:B------:R-:W-:Y:S02]  /*0840*/  MOV R16, R0 ;  /* 0x0000000000107202 */ /* 0x000fe40000000f00 */
[----:B------:R-:W-:Y:S02]  /*0850*/  LOP3.LUT R10, R10, 0x3, RZ, 0xc0, !PT ;  /* 0x000000030a0a7812 */ /* 0x000fe400078ec0ff */
[----:B------:R-:W1:Y:S03]  /*0860*/  LDC.64 R8, c[0x0][0x3a0] ;  /* 0x0000e800ff087b82 */ /* 0x000e660000000a00 */
[----:B------:R-:W-:-:S07]  /*0870*/  IMAD.MOV R15, RZ, RZ, -R10 ;  /* 0x000000ffff0f7224 */ /* 0x000fce00078e0a0a */
.L_x_12:
[----:B0-----:R-:W-:-:S06]  /*0880*/  IMAD.WIDE R10, R16, 0x4, R6 ;  /* 0x00000004100a7825 */ /* 0x001fcc00078e0206 */
[----:B------:R-:W1:Y:S01]  /*0890*/  LDG.E.CONSTANT R11, desc[UR6][R10.64] ;  /* 0x000000060a0b7981 */ /* 0x000e62000c1e9900 */
[----:B------:R-:W-:Y:S01]  /*08a0*/  IADD3 R15, PT, PT, R15, 0x1, RZ ;  /* 0x000000010f0f7810 */ /* 0x000fe20007ffe0ff */
[C---:B------:R-:W-:Y:S01]  /*08b0*/  IMAD.IADD R14, R3.reuse, 0x1, R14 ;  /* 0x00000001030e7824 */ /* 0x040fe200078e020e */
[----:B------:R-:W-:Y:S02]  /*08c0*/  IADD3 R16, PT, PT, R3, R16, RZ ;  /* 0x0000001003107210 */ /* 0x000fe40007ffe0ff */
[----:B------:R-:W-:Y:S01]  /*08d0*/  ISETP.NE.AND P0, PT, R15, RZ, PT ;  /* 0x000000ff0f00720c */ /* 0x000fe20003f05270 */
[----:B-12---:R-:W-:-:S05]  /*08e0*/  IMAD.WIDE R12, R11, 0x8, R8 ;  /* 0x000000080b0c7825 */ /* 0x006fca00078e0208 */
[----:B------:R2:W-:Y:S07]  /*08f0*/  STG.E.64 desc[UR6][R12.64+-0x8], RZ ;  /* 0xfffff8ff0c007986 */ /* 0x0005ee000c101b06 */
[----:B------:R-:W-:Y:S05]  /*0900*/  @P0 BRA `(.L_x_12) ;  /* 0xfffffffc00dc0947 */ /* 0x000fea000383ffff */
[----:B------:R-:W-:Y:S05]  /*0910*/  BSYNC.RECONVERGENT B2 ;  /* 0x0000000000027941 */ /* 0x000fea0003800200 */
.L_x_11:
[----:B--2---:R-:W-:-:S07]  /*0920*/  VIADD R12, R14, 0x1 ;  /* 0x000000010e0c7836 */ /* 0x004fce0000000000 */
.L_x_10:
[----:B------:R-:W-:Y:S05]  /*0930*/  BSYNC.RECONVERGENT B1 ;  /* 0x0000000000017941 */ /* 0x000fea0003800200 */
.L_x_9:
[----:B------:R-:W3:Y:S01]  /*0940*/  LDC.64 R8, c[0x0][0x388] ;  /* 0x0000e200ff087b82 */ /* 0x000ee20000000a00 */
[----:B------:R-:W-:-:S07]  /*0950*/  ISETP.GE.U32.AND P0, PT, R17, 0x3, PT ;  /* 0x000000031100780c */ /* 0x000fce0003f06070 */
[----:B------:R-:W4:Y:S06]  /*0960*/  LDC.64 R6, c[0x0][0x3a0] ;  /* 0x0000e800ff067b82 */ /* 0x000f2c0000000a00 */
[----:B------:R-:W-:Y:S05]  /*0970*/  @!P0 BRA `(.L_x_8) ;  /* 0x00000000004c8947 */ /* 0x000fea0003800000 */
.L_x_13:
[----:B---3--:R-:W-:-:S05]  /*0980*/  IMAD.WIDE R16, R12, 0x4, R8 ;  /* 0x000000040c107825 */ /* 0x008fca00078e0208 */
[----:B0-2---:R-:W4:Y:S01]  /*0990*/  LDG.E.CONSTANT R15, desc[UR6][R16.64] ;  /* 0x00000006100f7981 */ /* 0x005f22000c1e9900 */
[----:B------:R-:W-:-:S05]  /*09a0*/  IMAD.WIDE R18, R3, 0x4, R16 ;  /* 0x0000000403127825 */ /* 0x000fca00078e0210 */
[----:B------:R-:W2:Y:S01]  /*09b0*/  LDG.E.CONSTANT R21, desc[UR6][R18.64] ;  /* 0x0000000612157981 */ /* 0x000ea2000c1e9900 */
[----:B------:R-:W-:-:S05]  /*09c0*/  IMAD.WIDE R22, R3, 0x4, R18 ;  /* 0x0000000403167825 */ /* 0x000fca00078e0212 */
[----:B------:R-:W3:Y:S01]  /*09d0*/  LDG.E.CONSTANT R25, desc[UR6][R22.64] ;  /* 0x0000000616197981 */ /* 0x000ee2000c1e9900 */
[----:B------:R-:W-:-:S06]  /*09e0*/  IMAD.WIDE R10, R3, 0x4, R22 ;  /* 0x00000004030a7825 */ /* 0x000fcc00078e0216 */
[----:B------:R-:W5:Y:S01]  /*09f0*/  LDG.E.CONSTANT R11, desc[UR6][R10.64] ;  /* 0x000000060a0b7981 */ /* 0x000f62000c1e9900 */
[----:B------:R-:W-:-:S04]  /*0a00*/  LEA R12, R3, R12, 0x2 ;  /* 0x0000000c030c7211 */ /* 0x000fc800078e10ff */
[----:B------:R-:W-:Y:S01]  /*0a10*/  ISETP.GE.AND P0, PT, R12, UR9, PT ;  /* 0x000000090c007c0c */ /* 0x000fe2000bf06270 */
[----:B----4-:R-:W-:-:S04]  /*0a20*/  IMAD.WIDE R14, R15, 0x8, R6 ;  /* 0x000000080f0e7825 */ /* 0x010fc800078e0206 */
[--C-:B--2---:R-:W-:Y:S01]  /*0a30*/  IMAD.WIDE R20, R21, 0x8, R6.reuse ;  /* 0x0000000815147825 */ /* 0x104fe200078e0206 */
[----:B------:R0:W-:Y:S03]  /*0a40*/  STG.E.64 desc[UR6][R14.64+-0x8], RZ ;  /* 0xfffff8ff0e007986 */ /* 0x0001e6000c101b06 */
[--C-:B---3--:R-:W-:Y:S01]  /*0a50*/  IMAD.WIDE R24, R25, 0x8, R6.reuse ;  /* 0x0000000819187825 */ /* 0x108fe200078e0206 */
[----:B------:R0:W-:Y:S03]  /*0a60*/  STG.E.64 desc[UR6][R20.64+-0x8], RZ ;  /* 0xfffff8ff14007986 */ /* 0x0001e6000c101b06 */
[----:B-----5:R-:W-:Y:S01]  /*0a70*/  IMAD.WIDE R26, R11, 0x8, R6 ;  /* 0x000000080b1a7825 */ /* 0x020fe200078e0206 */
[----:B------:R0:W-:Y:S04]  /*0a80*/  STG.E.64 desc[UR6][R24.64+-0x8], RZ ;  /* 0xfffff8ff18007986 */ /* 0x0001e8000c101b06 */
[----:B------:R0:W-:Y:S01]  /*0a90*/  STG.E.64 desc[UR6][R26.64+-0x8], RZ ;  /* 0xfffff8ff1a007986 */ /* 0x0001e2000c101b06 */
[----:B------:R-:W-:Y:S05]  /*0aa0*/  @!P0 BRA `(.L_x_13) ;  /* 0xfffffffc00b48947 */ /* 0x000fea000383ffff */
.L_x_8:
[----:B------:R-:W-:Y:S05]  /*0ab0*/  BSYNC.RECONVERGENT B0 ;  /* 0x0000000000007941 */ /* 0x000fea0003800200 */
.L_x_7:
[----:B------:R-:W5:Y:S02]  /*0ac0*/  LDCU UR10, c[0x0][0x3b8] ;  /* 0x00007700ff0a77ac */ /* 0x000f640008000800 */
[----:B-----5:R-:W-:-:S13]  /*0ad0*/  ISETP.GE.AND P0, PT, R0, UR10, PT ;  /* 0x0000000a00007c0c */ /* 0x020fda000bf06270 */
[----:B------:R-:W-:Y:S05]  /*0ae0*/  @P0 EXIT ;  /* 0x000000000000094d */ /* 0x000fea0003800000 */
[----:B-1--4-:R-:W1:Y:S01]  /*0af0*/  I2F.U32.RP R6, R3 ;  /* 0x0000000300067306 */ /* 0x012e620000209000 */
[----:B------:R-:W-:Y:S01]  /*0b00*/  VIADD R4, R4, UR5 ;  /* 0x0000000504047c36 */ /* 0x000fe20008000000 */
[----:B------:R-:W-:Y:S01]  /*0b10*/  ISETP.NE.U32.AND P3, PT, R3, RZ, PT ;  /* 0x000000ff0300720c */ /* 0x000fe20003f65070 */
[----:B0--3--:R-:W-:Y:S01]  /*0b20*/  IMAD.MOV R9, RZ, RZ, -R3 ;  /* 0x000000ffff097224 */ /* 0x009fe200078e0a03 */
[----:B------:R-:W-:Y:S01]  /*0b30*/  BSSY.RECONVERGENT B0, `(.L_x_14) ;  /* 0x000002e000007945 */ /* 0x000fe20003800200 */
[----:B------:R-:W-:-:S05]  /*0b40*/  IMAD R4, R4, UR8, RZ ;  /* 0x0000000804047c24 */ /* 0x000fca000f8e02ff */
[-C--:B------:R-:W-:Y:S02]  /*0b50*/  VIADDMNMX R7, R5, R4.reuse, UR10, !PT ;  /* 0x0000000a05077e46 */ /* 0x080fe4000f800104 */
[----:B------:R-:W-:Y:S01]  /*0b60*/  LOP3.LUT R4, RZ, R4, RZ, 0x33, !PT ;  /* 0x00000004ff047212 */ /* 0x000fe200078e33ff */
[----:B-1----:R-:W0:Y:S03]  /*0b70*/  MUFU.RCP R6, R6 ;  /* 0x0000000600067308 */ /* 0x002e260000001000 */
[----:B------:R-:W-:Y:S01]  /*0b80*/  IADD3 R7, PT, PT, -R2, R7, R4 ;  /* 0x0000000702077210 */ /* 0x000fe20007ffe104 */
[----:B------:R-:W-:-:S03]  /*0b90*/  IMAD.MOV.U32 R4, RZ, RZ, RZ ;  /* 0x000000ffff047224 */ /* 0x000fc600078e00ff */
[C---:B------:R-:W-:Y:S02]  /*0ba0*/  ISETP.NE.AND P0, PT, R7.reuse, RZ, PT ;  /* 0x000000ff0700720c */ /* 0x040fe40003f05270 */
[----:B0-----:R-:W-:Y:S02]  /*0bb0*/  IADD3 R8, PT, PT, R6, 0xffffffe, RZ ;  /* 0x0ffffffe06087810 */ /* 0x001fe40007ffe0ff */
[C---:B------:R-:W-:Y:S02]  /*0bc0*/  IADD3 R6, PT, PT, R7.reuse, -0x1, RZ ;  /* 0xffffffff07067810 */ /* 0x040fe40007ffe0ff */
[----:B------:R-:W0:Y:S07]  /*0bd0*/  F2I.FTZ.U32.TRUNC.NTZ R5, R8 ;  /* 0x0000000800057305 */ /* 0x000e2e000021f000 */
[----:B------:R-:W-:Y:S01]  /*0be0*/  @!P0 IADD3 R6, PT, PT, R7, RZ, RZ ;  /* 0x000000ff07068210 */ /* 0x000fe20007ffe0ff */
        /* <DEDUP_REMOVED lines=17> */
[----:B------:R-:W-:Y:S01]  /*0d00*/  IADD3 R4, PT, PT, R13, 0x1, RZ ;  /* 0x000000010d047810 */ /* 0x000fe20007ffe0ff */
[----:B------:R-:W-:Y:S01]  /*0d10*/  BSSY.RECONVERGENT B1, `(.L_x_16) ;  /* 0x000000e000017945 */ /* 0x000fe20003800200 */
[----:B------:R-:W-:Y:S02]  /*0d20*/  VIADD R2, R2, UR4 ;  /* 0x0000000402027c36 */ /* 0x000fe40008000000 */
[----:B------:R-:W-:-:S03]  /*0d30*/  LOP3.LUT R4, R4, 0x3, RZ, 0xc0, !PT ;  /* 0x0000000304047812 */ /* 0x000fc600078ec0ff */
[----:B------:R-:W1:Y:S01]  /*0d40*/  LDC.64 R10, c[0x0][0x3a8] ;  /* 0x0000ea00ff0a7b82 */ /* 0x000e620000000a00 */
[----:B------:R-:W-:-:S07]  /*0d50*/  IADD3 R12, PT, PT, -R4, RZ, RZ ;  /* 0x000000ff040c7210 */ /* 0x000fce0007ffe1ff */
.L_x_17:
[----:B0-----:R-:W-:-:S06]  /*0d60*/  IMAD.WIDE R4, R0, 0x4, R8 ;  /* 0x0000000400047825 */ /* 0x001fcc00078e0208 */
[----:B------:R-:W1:Y:S01]  /*0d70*/  LDG.E.CONSTANT R5, desc[UR6][R4.64] ;  /* 0x0000000604057981 */ /* 0x000e62000c1e9900 */
[----:B------:R-:W-:Y:S01]  /*0d80*/  VIADD R12, R12, 0x1 ;  /* 0x000000010c0c7836 */ /* 0x000fe20000000000 */
[C---:B------:R-:W-:Y:S01]  /*0d90*/  IADD3 R2, PT, PT, R3.reuse, R2, RZ ;  /* 0x0000000203027210 */ /* 0x040fe20007ffe0ff */
[----:B------:R-:W-:-:S03]  /*0da0*/  IMAD.IADD R0, R3, 0x1, R0 ;  /* 0x0000000103007824 */ /* 0x000fc600078e0200 */
[----:B------:R-:W-:Y:S01]  /*0db0*/  ISETP.NE.AND P0, PT, R12, RZ, PT ;  /* 0x000000ff0c00720c */ /* 0x000fe20003f05270 */
[----:B-1-3--:R-:W-:-:S05]  /*0dc0*/  IMAD.WIDE R6, R5, 0x8, R10 ;  /* 0x0000000805067825 */ /* 0x00afca00078e020a */
[----:B------:R3:W-:Y:S07]  /*0dd0*/  STG.E.64 desc[UR6][R6.64+-0x8], RZ ;  /* 0xfffff8ff06007986 */ /* 0x0007ee000c101b06 */
[----:B------:R-:W-:Y:S05]  /*0de0*/  @P0 BRA `(.L_x_17) ;  /* 0xfffffffc00dc0947 */ /* 0x000fea000383ffff */
[----:B------:R-:W-:Y:S05]  /*0df0*/  BSYNC.RECONVERGENT B1 ;  /* 0x0000000000017941 */ /* 0x000fea0003800200 */
.L_x_16:
[----:B------:R-:W-:-:S07]  /*0e00*/  IADD3 R0, PT, PT, R2, 0x1, RZ ;  /* 0x0000000102007810 */ /* 0x000fce0007ffe0ff */
.L_x_15:
[----:B------:R-:W-:Y:S05]  /*0e10*/  BSYNC.RECONVERGENT B0 ;  /* 0x0000000000007941 */ /* 0x000fea0003800200 */
.L_x_14:
[----:B---3--:R-:W0:Y:S01]  /*0e20*/  LDC.64 R6, c[0x0][0x390] ;  /* 0x0000e400ff067b82 */ /* 0x008e220000000a00 */
[----:B------:R-:W-:-:S07]  /*0e30*/  ISETP.GE.U32.AND P0, PT, R13, 0x3, PT ;  /* 0x000000030d00780c */ /* 0x000fce0003f06070 */
[----:B------:R-:W1:Y:S06]  /*0e40*/  LDC.64 R4, c[0x0][0x3a8] ;  /* 0x0000ea00ff047b82 */ /* 0x000e6c0000000a00 */
[----:B------:R-:W-:Y:S05]  /*0e50*/  @!P0 EXIT ;  /* 0x000000000000894d */ /* 0x000fea0003800000 */
.L_x_18:
[----:B0-2---:R-:W-:-:S05]  /*0e60*/  IMAD.WIDE R20, R0, 0x4, R6 ;  /* 0x0000000400147825 */ /* 0x005fca00078e0206 */
[----:B------:R-:W1:Y:S01]  /*0e70*/  LDG.E.CONSTANT R23, desc[UR6][R20.64] ;  /* 0x0000000614177981 */ /* 0x000e62000c1e9900 */
        /* <DEDUP_REMOVED lines=17> */
[----:B------:R-:W-:Y:S05]  /*0f90*/  EXIT ;  /* 0x000000000000794d */ /* 0x000fea0003800000 */
.L_x_19:
[----:B------:R-:W-:-:S00]  /*0fa0*/  BRA `(.L_x_19) ;  /* 0xfffffffc00fc7947 */ /* 0x000fc0000383ffff */
[----:B------:R-:W-:-:S00]  /*0fb0*/  NOP ;  /* 0x0000000000007918 */ /* 0x000fc00000000000 */
        /* <DEDUP_REMOVED lines=12> */
.L_x_20:


//--------------------- .nv.shared.reserved.0     --------------------------
	.section	.nv.shared.reserved.0,"aw",@nobits
	.weak		__nv_reservedSMEM_offset_0_alias
	.size		__nv_reservedSMEM_offset_0_alias, 0, 64
	.other		__nv_reservedSMEM_offset_0_alias,@"STO_CUDA_RESERVED_SHARED STV_DEFAULT"
__nv_reservedSMEM_offset_0_alias:
	.zero		0
	.zero		64


//--------------------- .nv.constant0._Z28symmetry_apply_vector_kernelPKiS0_S0_PdS1_S1_iii --------------------------
	.section	.nv.constant0._Z28symmetry_apply_vector_kernelPKiS0_S0_PdS1_S1_iii,"a",@progbits
	.sectionflags	@""
	.align	4
.nv.constant0._Z28symmetry_apply_vector_kernelPKiS0_S0_PdS1_S1_iii:
	.zero		956


//--------------------- SYMBOLS --------------------------

	.type		.nv.reservedSmem.offset0,@object
	.size		.nv.reservedSmem.offset0,0x4
